//
// Generated by NVIDIA NVVM Compiler
//
// Compiler Build ID: CL-36424714
// Cuda compilation tools, release 13.0, V13.0.88
// Based on NVVM 20.0.0
//

.version 9.0
.target sm_100
.address_size 64

	// .globl	_Z7cudaGPUi
.extern .func  (.param .b32 func_retval0) vprintf
(
	.param .b64 vprintf_param_0,
	.param .b64 vprintf_param_1
)
;
.global .align 1 .b8 $str[4] = {37, 100, 10};
.global .align 1 .b8 $str$1[6] = {105, 100, 37, 100, 10};

.visible .entry _Z7cudaGPUi(
	.param .u32 _Z7cudaGPUi_param_0
)
{
	.local .align 8 .b8 	__local_depot0[8];
	.reg .b64 	%SP;
	.reg .b64 	%SPL;
	.reg .pred 	%p<10>;
	.reg .b32 	%r<115>;
	.reg .b64 	%rd<17>;

	mov.u64 	%SPL, __local_depot0;
	cvta.local.u64 	%SP, %SPL;
	ld.param.u32 	%r17, [_Z7cudaGPUi_param_0];
	add.u64 	%rd2, %SP, 0;
	add.u64 	%rd1, %SPL, 0;
	mov.u32 	%r18, %tid.x;
	mov.u32 	%r19, %ctaid.x;
	mov.u32 	%r20, %ntid.x;
	mad.lo.s32 	%r21, %r19, %r20, %r18;
	st.local.u32 	[%rd1], %r21;
	mov.u64 	%rd3, $str;
	cvta.global.u64 	%rd4, %rd3;
	{ // callseq 0, 0
	.param .b64 param0;
	st.param.b64 	[param0], %rd4;
	.param .b64 param1;
	st.param.b64 	[param1], %rd2;
	.param .b32 retval0;
	call.uni (retval0), 
	vprintf, 
	(
	param0, 
	param1
	);
	ld.param.b32 	%r22, [retval0];
	} // callseq 0
	setp.lt.s32 	%p1, %r17, 1;
	@%p1 bra 	$L__BB0_13;
	and.b32  	%r1, %r17, 15;
	setp.lt.u32 	%p2, %r17, 16;
	mov.b32 	%r111, 0;
	@%p2 bra 	$L__BB0_4;
	and.b32  	%r111, %r17, 2147483632;
	mov.b32 	%r109, 0;
	mov.u64 	%rd5, $str$1;
$L__BB0_3:
	.pragma "nounroll";
	st.local.u32 	[%rd1], %r109;
	cvta.global.u64 	%rd6, %rd5;
	{ // callseq 1, 0
	.param .b64 param0;
	st.param.b64 	[param0], %rd6;
	.param .b64 param1;
	st.param.b64 	[param1], %rd2;
	.param .b32 retval0;
	call.uni (retval0), 
	vprintf, 
	(
	param0, 
	param1
	);
	ld.param.b32 	%r26, [retval0];
	} // callseq 1
	add.s32 	%r28, %r109, 1;
	st.local.u32 	[%rd1], %r28;
	{ // callseq 2, 0
	.param .b64 param0;
	st.param.b64 	[param0], %rd6;
	.param .b64 param1;
	st.param.b64 	[param1], %rd2;
	.param .b32 retval0;
	call.uni (retval0), 
	vprintf, 
	(
	param0, 
	param1
	);
	ld.param.b32 	%r29, [retval0];
	} // callseq 2
	add.s32 	%r31, %r109, 2;
	st.local.u32 	[%rd1], %r31;
	{ // callseq 3, 0
	.param .b64 param0;
	st.param.b64 	[param0], %rd6;
	.param .b64 param1;
	st.param.b64 	[param1], %rd2;
	.param .b32 retval0;
	call.uni (retval0), 
	vprintf, 
	(
	param0, 
	param1
	);
	ld.param.b32 	%r32, [retval0];
	} // callseq 3
	add.s32 	%r34, %r109, 3;
	st.local.u32 	[%rd1], %r34;
	{ // callseq 4, 0
	.param .b64 param0;
	st.param.b64 	[param0], %rd6;
	.param .b64 param1;
	st.param.b64 	[param1], %rd2;
	.param .b32 retval0;
	call.uni (retval0), 
	vprintf, 
	(
	param0, 
	param1
	);
	ld.param.b32 	%r35, [retval0];
	} // callseq 4
	add.s32 	%r37, %r109, 4;
	st.local.u32 	[%rd1], %r37;
	{ // callseq 5, 0
	.param .b64 param0;
	st.param.b64 	[param0], %rd6;
	.param .b64 param1;
	st.param.b64 	[param1], %rd2;
	.param .b32 retval0;
	call.uni (retval0), 
	vprintf, 
	(
	param0, 
	param1
	);
	ld.param.b32 	%r38, [retval0];
	} // callseq 5
	add.s32 	%r40, %r109, 5;
	st.local.u32 	[%rd1], %r40;
	{ // callseq 6, 0
	.param .b64 param0;
	st.param.b64 	[param0], %rd6;
	.param .b64 param1;
	st.param.b64 	[param1], %rd2;
	.param .b32 retval0;
	call.uni (retval0), 
	vprintf, 
	(
	param0, 
	param1
	);
	ld.param.b32 	%r41, [retval0];
	} // callseq 6
	add.s32 	%r43, %r109, 6;
	st.local.u32 	[%rd1], %r43;
	{ // callseq 7, 0
	.param .b64 param0;
	st.param.b64 	[param0], %rd6;
	.param .b64 param1;
	st.param.b64 	[param1], %rd2;
	.param .b32 retval0;
	call.uni (retval0), 
	vprintf, 
	(
	param0, 
	param1
	);
	ld.param.b32 	%r44, [retval0];
	} // callseq 7
	add.s32 	%r46, %r109, 7;
	st.local.u32 	[%rd1], %r46;
	{ // callseq 8, 0
	.param .b64 param0;
	st.param.b64 	[param0], %rd6;
	.param .b64 param1;
	st.param.b64 	[param1], %rd2;
	.param .b32 retval0;
	call.uni (retval0), 
	vprintf, 
	(
	param0, 
	param1
	);
	ld.param.b32 	%r47, [retval0];
	} // callseq 8
	add.s32 	%r49, %r109, 8;
	st.local.u32 	[%rd1], %r49;
	{ // callseq 9, 0
	.param .b64 param0;
	st.param.b64 	[param0], %rd6;
	.param .b64 param1;
	st.param.b64 	[param1], %rd2;
	.param .b32 retval0;
	call.uni (retval0), 
	vprintf, 
	(
	param0, 
	param1
	);
	ld.param.b32 	%r50, [retval0];
	} // callseq 9
	add.s32 	%r52, %r109, 9;
	st.local.u32 	[%rd1], %r52;
	{ // callseq 10, 0
	.param .b64 param0;
	st.param.b64 	[param0], %rd6;
	.param .b64 param1;
	st.param.b64 	[param1], %rd2;
	.param .b32 retval0;
	call.uni (retval0), 
	vprintf, 
	(
	param0, 
	param1
	);
	ld.param.b32 	%r53, [retval0];
	} // callseq 10
	add.s32 	%r55, %r109, 10;
	st.local.u32 	[%rd1], %r55;
	{ // callseq 11, 0
	.param .b64 param0;
	st.param.b64 	[param0], %rd6;
	.param .b64 param1;
	st.param.b64 	[param1], %rd2;
	.param .b32 retval0;
	call.uni (retval0), 
	vprintf, 
	(
	param0, 
	param1
	);
	ld.param.b32 	%r56, [retval0];
	} // callseq 11
	add.s32 	%r58, %r109, 11;
	st.local.u32 	[%rd1], %r58;
	{ // callseq 12, 0
	.param .b64 param0;
	st.param.b64 	[param0], %rd6;
	.param .b64 param1;
	st.param.b64 	[param1], %rd2;
	.param .b32 retval0;
	call.uni (retval0), 
	vprintf, 
	(
	param0, 
	param1
	);
	ld.param.b32 	%r59, [retval0];
	} // callseq 12
	add.s32 	%r61, %r109, 12;
	st.local.u32 	[%rd1], %r61;
	{ // callseq 13, 0
	.param .b64 param0;
	st.param.b64 	[param0], %rd6;
	.param .b64 param1;
	st.param.b64 	[param1], %rd2;
	.param .b32 retval0;
	call.uni (retval0), 
	vprintf, 
	(
	param0, 
	param1
	);
	ld.param.b32 	%r62, [retval0];
	} // callseq 13
	add.s32 	%r64, %r109, 13;
	st.local.u32 	[%rd1], %r64;
	{ // callseq 14, 0
	.param .b64 param0;
	st.param.b64 	[param0], %rd6;
	.param .b64 param1;
	st.param.b64 	[param1], %rd2;
	.param .b32 retval0;
	call.uni (retval0), 
	vprintf, 
	(
	param0, 
	param1
	);
	ld.param.b32 	%r65, [retval0];
	} // callseq 14
	add.s32 	%r67, %r109, 14;
	st.local.u32 	[%rd1], %r67;
	{ // callseq 15, 0
	.param .b64 param0;
	st.param.b64 	[param0], %rd6;
	.param .b64 param1;
	st.param.b64 	[param1], %rd2;
	.param .b32 retval0;
	call.uni (retval0), 
	vprintf, 
	(
	param0, 
	param1
	);
	ld.param.b32 	%r68, [retval0];
	} // callseq 15
	add.s32 	%r70, %r109, 15;
	st.local.u32 	[%rd1], %r70;
	{ // callseq 16, 0
	.param .b64 param0;
	st.param.b64 	[param0], %rd6;
	.param .b64 param1;
	st.param.b64 	[param1], %rd2;
	.param .b32 retval0;
	call.uni (retval0), 
	vprintf, 
	(
	param0, 
	param1
	);
	ld.param.b32 	%r71, [retval0];
	} // callseq 16
	add.s32 	%r109, %r109, 16;
	setp.ne.s32 	%p3, %r109, %r111;
	@%p3 bra 	$L__BB0_3;
$L__BB0_4:
	setp.eq.s32 	%p4, %r1, 0;
	@%p4 bra 	$L__BB0_13;
	and.b32  	%r6, %r17, 7;
	setp.lt.u32 	%p5, %r1, 8;
	@%p5 bra 	$L__BB0_7;
	st.local.u32 	[%rd1], %r111;
	mov.u64 	%rd8, $str$1;
	cvta.global.u64 	%rd9, %rd8;
	{ // callseq 17, 0
	.param .b64 param0;
	st.param.b64 	[param0], %rd9;
	.param .b64 param1;
	st.param.b64 	[param1], %rd2;
	.param .b32 retval0;
	call.uni (retval0), 
	vprintf, 
	(
	param0, 
	param1
	);
	ld.param.b32 	%r73, [retval0];
	} // callseq 17
	add.s32 	%r75, %r111, 1;
	st.local.u32 	[%rd1], %r75;
	{ // callseq 18, 0
	.param .b64 param0;
	st.param.b64 	[param0], %rd9;
	.param .b64 param1;
	st.param.b64 	[param1], %rd2;
	.param .b32 retval0;
	call.uni (retval0), 
	vprintf, 
	(
	param0, 
	param1
	);
	ld.param.b32 	%r76, [retval0];
	} // callseq 18
	add.s32 	%r78, %r111, 2;
	st.local.u32 	[%rd1], %r78;
	{ // callseq 19, 0
	.param .b64 param0;
	st.param.b64 	[param0], %rd9;
	.param .b64 param1;
	st.param.b64 	[param1], %rd2;
	.param .b32 retval0;
	call.uni (retval0), 
	vprintf, 
	(
	param0, 
	param1
	);
	ld.param.b32 	%r79, [retval0];
	} // callseq 19
	add.s32 	%r81, %r111, 3;
	st.local.u32 	[%rd1], %r81;
	{ // callseq 20, 0
	.param .b64 param0;
	st.param.b64 	[param0], %rd9;
	.param .b64 param1;
	st.param.b64 	[param1], %rd2;
	.param .b32 retval0;
	call.uni (retval0), 
	vprintf, 
	(
	param0, 
	param1
	);
	ld.param.b32 	%r82, [retval0];
	} // callseq 20
	add.s32 	%r84, %r111, 4;
	st.local.u32 	[%rd1], %r84;
	{ // callseq 21, 0
	.param .b64 param0;
	st.param.b64 	[param0], %rd9;
	.param .b64 param1;
	st.param.b64 	[param1], %rd2;
	.param .b32 retval0;
	call.uni (retval0), 
	vprintf, 
	(
	param0, 
	param1
	);
	ld.param.b32 	%r85, [retval0];
	} // callseq 21
	add.s32 	%r87, %r111, 5;
	st.local.u32 	[%rd1], %r87;
	{ // callseq 22, 0
	.param .b64 param0;
	st.param.b64 	[param0], %rd9;
	.param .b64 param1;
	st.param.b64 	[param1], %rd2;
	.param .b32 retval0;
	call.uni (retval0), 
	vprintf, 
	(
	param0, 
	param1
	);
	ld.param.b32 	%r88, [retval0];
	} // callseq 22
	add.s32 	%r90, %r111, 6;
	st.local.u32 	[%rd1], %r90;
	{ // callseq 23, 0
	.param .b64 param0;
	st.param.b64 	[param0], %rd9;
	.param .b64 param1;
	st.param.b64 	[param1], %rd2;
	.param .b32 retval0;
	call.uni (retval0), 
	vprintf, 
	(
	param0, 
	param1
	);
	ld.param.b32 	%r91, [retval0];
	} // callseq 23
	add.s32 	%r93, %r111, 7;
	st.local.u32 	[%rd1], %r93;
	{ // callseq 24, 0
	.param .b64 param0;
	st.param.b64 	[param0], %rd9;
	.param .b64 param1;
	st.param.b64 	[param1], %rd2;
	.param .b32 retval0;
	call.uni (retval0), 
	vprintf, 
	(
	param0, 
	param1
	);
	ld.param.b32 	%r94, [retval0];
	} // callseq 24
	add.s32 	%r111, %r111, 8;
$L__BB0_7:
	setp.eq.s32 	%p6, %r6, 0;
	@%p6 bra 	$L__BB0_13;
	and.b32  	%r9, %r17, 3;
	setp.lt.u32 	%p7, %r6, 4;
	@%p7 bra 	$L__BB0_10;
	st.local.u32 	[%rd1], %r111;
	mov.u64 	%rd11, $str$1;
	cvta.global.u64 	%rd12, %rd11;
	{ // callseq 25, 0
	.param .b64 param0;
	st.param.b64 	[param0], %rd12;
	.param .b64 param1;
	st.param.b64 	[param1], %rd2;
	.param .b32 retval0;
	call.uni (retval0), 
	vprintf, 
	(
	param0, 
	param1
	);
	ld.param.b32 	%r96, [retval0];
	} // callseq 25
	add.s32 	%r98, %r111, 1;
	st.local.u32 	[%rd1], %r98;
	{ // callseq 26, 0
	.param .b64 param0;
	st.param.b64 	[param0], %rd12;
	.param .b64 param1;
	st.param.b64 	[param1], %rd2;
	.param .b32 retval0;
	call.uni (retval0), 
	vprintf, 
	(
	param0, 
	param1
	);
	ld.param.b32 	%r99, [retval0];
	} // callseq 26
	add.s32 	%r101, %r111, 2;
	st.local.u32 	[%rd1], %r101;
	{ // callseq 27, 0
	.param .b64 param0;
	st.param.b64 	[param0], %rd12;
	.param .b64 param1;
	st.param.b64 	[param1], %rd2;
	.param .b32 retval0;
	call.uni (retval0), 
	vprintf, 
	(
	param0, 
	param1
	);
	ld.param.b32 	%r102, [retval0];
	} // callseq 27
	add.s32 	%r104, %r111, 3;
	st.local.u32 	[%rd1], %r104;
	{ // callseq 28, 0
	.param .b64 param0;
	st.param.b64 	[param0], %rd12;
	.param .b64 param1;
	st.param.b64 	[param1], %rd2;
	.param .b32 retval0;
	call.uni (retval0), 
	vprintf, 
	(
	param0, 
	param1
	);
	ld.param.b32 	%r105, [retval0];
	} // callseq 28
	add.s32 	%r111, %r111, 4;
$L__BB0_10:
	setp.eq.s32 	%p8, %r9, 0;
	@%p8 bra 	$L__BB0_13;
	neg.s32 	%r113, %r9;
	mov.u64 	%rd14, $str$1;
$L__BB0_12:
	.pragma "nounroll";
	st.local.u32 	[%rd1], %r111;
	cvta.global.u64 	%rd15, %rd14;
	{ // callseq 29, 0
	.param .b64 param0;
	st.param.b64 	[param0], %rd15;
	.param .b64 param1;
	st.param.b64 	[param1], %rd2;
	.param .b32 retval0;
	call.uni (retval0), 
	vprintf, 
	(
	param0, 
	param1
	);
	ld.param.b32 	%r107, [retval0];
	} // callseq 29
	add.s32 	%r111, %r111, 1;
	add.s32 	%r113, %r113, 1;
	setp.ne.s32 	%p9, %r113, 0;
	@%p9 bra 	$L__BB0_12;
$L__BB0_13:
	ret;

}


// ===== COMPILED SASS (sm_100) =====

	.target	sm_100

	.elftype	@"ET_EXEC"


//--------------------- .note.nv.tkinfo           --------------------------
	.section	.note.nv.tkinfo,"",@"SHT_NOTE"
	.sectionflags	@"SHF_NOTE_NV_TKINFO"
	.tkinfo
        /*0018*/ 	.word	0x00000002
        /*0030*/ 	.string	""
        /*0030*/ 	.string	"ptxas"
        /*0030*/ 	.string	"Cuda compilation tools, release 13.0, V13.0.88"
        /*0030*/ 	.string	"Build cuda_13.0.r13.0/compiler.36424714_0"
        /*0030*/ 	.string	"-arch sm_100 -m 64 "



//--------------------- .note.nv.cuinfo           --------------------------
	.section	.note.nv.cuinfo,"",@"SHT_NOTE"
	.sectionflags	@"SHF_NOTE_NV_CUINFO"
        /*0018*/ 	.short	0x0002
        /*001a*/ 	.short	0x0064
        /*001c*/ 	.short	0x0082
	.zero		2


//--------------------- .nv.info                  --------------------------
	.section	.nv.info,"",@"SHT_CUDA_INFO"
	.align	4


	//----- nvinfo : EIATTR_REGCOUNT
	.align		4
        /*0000*/ 	.byte	0x04, 0x2f
        /*0002*/ 	.short	(.L_3 - .L_2)
	.align		4
.L_2:
        /*0004*/ 	.word	index@(_Z7cudaGPUi)
        /*0008*/ 	.word	0x00000019


	//----- nvinfo : EIATTR_FRAME_SIZE
	.align		4
.L_3:
        /*000c*/ 	.byte	0x04, 0x11
        /*000e*/ 	.short	(.L_5 - .L_4)
	.align		4
.L_4:
        /*0010*/ 	.word	index@(_Z7cudaGPUi)
        /*0014*/ 	.word	0x00000008


	//----- nvinfo : EIATTR_MIN_STACK_SIZE
	.align		4
.L_5:
        /*0018*/ 	.byte	0x04, 0x12
        /*001a*/ 	.short	(.L_7 - .L_6)
	.align		4
.L_6:
        /*001c*/ 	.word	index@(_Z7cudaGPUi)
        /*0020*/ 	.word	0x00000008
.L_7:


//--------------------- .nv.compat                --------------------------
	.section	.nv.compat,"",@"SHT_CUDA_COMPAT_INFO"
	.align	4
        /*0000*/ 	.byte	0x02, 0x09, 0x00, 0x00, 0x02, 0x02, 0x01, 0x00, 0x02, 0x05, 0x05, 0x00, 0x03, 0x07, 0x01, 0x01
        /*0010*/ 	.byte	0x02, 0x03, 0x00, 0x00, 0x02, 0x06, 0x01, 0x00, 0x04, 0x0b, 0x08, 0x00, 0x09, 0x00, 0x00, 0x00
        /*0020*/ 	.byte	0x00, 0x00, 0x00, 0x00


//--------------------- .nv.info._Z7cudaGPUi      --------------------------
	.section	.nv.info._Z7cudaGPUi,"",@"SHT_CUDA_INFO"
	.sectionflags	@""
	.align	4


	//----- nvinfo : EIATTR_CUDA_API_VERSION
	.align		4
        /*0000*/ 	.byte	0x04, 0x37
        /*0002*/ 	.short	(.L_9 - .L_8)
.L_8:
        /*0004*/ 	.word	0x00000082


	//----- nvinfo : EIATTR_KPARAM_INFO
	.align		4
.L_9:
        /*0008*/ 	.byte	0x04, 0x17
        /*000a*/ 	.short	(.L_11 - .L_10)
.L_10:
        /*000c*/ 	.word	0x00000000
        /*0010*/ 	.short	0x0000
        /*0012*/ 	.short	0x0000
        /*0014*/ 	.byte	0x00, 0xf0, 0x11, 0x00


	//----- nvinfo : EIATTR_SPARSE_MMA_MASK
	.align		4
.L_11:
        /*0018*/ 	.byte	0x03, 0x50
        /*001a*/ 	.short	0x0000


	//----- nvinfo : EIATTR_MAXREG_COUNT
	.align		4
        /*001c*/ 	.byte	0x03, 0x1b
        /*001e*/ 	.short	0x00ff


	//----- nvinfo : EIATTR_EXTERNS
	.align		4
        /*0020*/ 	.byte	0x04, 0x0f
        /*0022*/ 	.short	(.L_13 - .L_12)


	//   ....[0]....
	.align		4
.L_12:
        /*0024*/ 	.word	index@(vprintf)


	//----- nvinfo : EIATTR_MERCURY_ISA_VERSION
	.align		4
.L_13:
        /*0028*/ 	.byte	0x03, 0x5f
        /*002a*/ 	.short	0x0101


	//----- nvinfo : EIATTR_VRC_CTA_INIT_COUNT
	.align		4
        /*002c*/ 	.byte	0x02, 0x4a
	.zero		1
	.zero		1


	//----- nvinfo : EIATTR_SYSCALL_OFFSETS
	.align		4
        /*0030*/ 	.byte	0x04, 0x46
        /*0032*/ 	.short	(.L_15 - .L_14)


	//   ....[0]....
.L_14:
        /*0034*/ 	.word	0x00000130


	//   ....[1]....
        /*0038*/ 	.word	0x00000270


	//   ....[2]....
        /*003c*/ 	.word	0x00000310


	//   ....[3]....
        /*0040*/ 	.word	0x000003b0


	//   ....[4]....
        /*0044*/ 	.word	0x00000450


	//   ....[5]....
        /*0048*/ 	.word	0x000004f0


	//   ....[6]....
        /*004c*/ 	.word	0x00000590


	//   ....[7]....
        /*0050*/ 	.word	0x00000630


	//   ....[8]....
        /*0054*/ 	.word	0x000006d0


	//   ....[9]....
        /*0058*/ 	.word	0x00000770


	//   ....[10]....
        /*005c*/ 	.word	0x00000810


	//   ....[11]....
        /*0060*/ 	.word	0x000008b0


	//   ....[12]....
        /*0064*/ 	.word	0x00000950


	//   ....[13]....
        /*0068*/ 	.word	0x000009f0


	//   ....[14]....
        /*006c*/ 	.word	0x00000a90


	//   ....[15]....
        /*0070*/ 	.word	0x00000b30


	//   ....[16]....
        /*0074*/ 	.word	0x00000bd0


	//   ....[17]....
        /*0078*/ 	.word	0x00000d10


	//   ....[18]....
        /*007c*/ 	.word	0x00000db0


	//   ....[19]....
        /*0080*/ 	.word	0x00000e50


	//   ....[20]....
        /*0084*/ 	.word	0x00000ef0


	//   ....[21]....
        /*0088*/ 	.word	0x00000f90


	//   ....[22]....
        /*008c*/ 	.word	0x00001030


	//   ....[23]....
        /*0090*/ 	.word	0x000010d0


	//   ....[24]....
        /*0094*/ 	.word	0x00001170


	//   ....[25]....
        /*0098*/ 	.word	0x00001280


	//   ....[26]....
        /*009c*/ 	.word	0x00001320


	//   ....[27]....
        /*00a0*/ 	.word	0x000013c0


	//   ....[28]....
        /*00a4*/ 	.word	0x00001460


	//   ....[29]....
        /*00a8*/ 	.word	0x00001570


	//----- nvinfo : EIATTR_EXIT_INSTR_OFFSETS
	.align		4
.L_15:
        /*00ac*/ 	.byte	0x04, 0x1c
        /*00ae*/ 	.short	(.L_17 - .L_16)


	//   ....[0]....
.L_16:
        /*00b0*/ 	.word	0x00000160


	//   ....[1]....
        /*00b4*/ 	.word	0x00000c30


	//   ....[2]....
        /*00b8*/ 	.word	0x000011a0


	//   ....[3]....
        /*00bc*/ 	.word	0x00001490


	//   ....[4]....
        /*00c0*/ 	.word	0x000015b0


	//----- nvinfo : EIATTR_CRS_STACK_SIZE
	.align		4
.L_17:
        /*00c4*/ 	.byte	0x04, 0x1e
        /*00c6*/ 	.short	(.L_19 - .L_18)
.L_18:
        /*00c8*/ 	.word	0x00000000


	//----- nvinfo : EIATTR_CBANK_PARAM_SIZE
	.align		4
.L_19:
        /*00cc*/ 	.byte	0x03, 0x19
        /*00ce*/ 	.short	0x0004


	//----- nvinfo : EIATTR_PARAM_CBANK
	.align		4
        /*00d0*/ 	.byte	0x04, 0x0a
        /*00d2*/ 	.short	(.L_21 - .L_20)
	.align		4
.L_20:
        /*00d4*/ 	.word	index@(.nv.constant0._Z7cudaGPUi)
        /*00d8*/ 	.short	0x0380
        /*00da*/ 	.short	0x0004


	//----- nvinfo : EIATTR_SW_WAR
	.align		4
.L_21:
        /*00dc*/ 	.byte	0x04, 0x36
        /*00de*/ 	.short	(.L_23 - .L_22)
.L_22:
        /*00e0*/ 	.word	0x00000008
.L_23:


//--------------------- .nv.callgraph             --------------------------
	.section	.nv.callgraph,"",@"SHT_CUDA_CALLGRAPH"
	.align	4
	.sectionentsize	8
	.align		4
        /*0000*/ 	.word	0x00000000
	.align		4
        /*0004*/ 	.word	0xffffffff
	.align		4
        /*0008*/ 	.word	index@(_Z7cudaGPUi)
	.align		4
        /*000c*/ 	.word	index@(vprintf)
	.align		4
        /*0010*/ 	.word	0x00000000
	.align		4
        /*0014*/ 	.word	0xfffffffe
	.align		4
        /*0018*/ 	.word	0x00000000
	.align		4
        /*001c*/ 	.word	0xfffffffd
	.align		4
        /*0020*/ 	.word	0x00000000
	.align		4
        /*0024*/ 	.word	0xfffffffc


//--------------------- .nv.constant4             --------------------------
	.section	.nv.constant4,"a",@progbits
	.align	8
	.align		8
.nv.constant4:
        /*0000*/ 	.dword	vprintf
	.align		8
        /*0008*/ 	.dword	$str
	.align		8
        /*0010*/ 	.dword	$str$1


//--------------------- .text._Z7cudaGPUi         --------------------------
	.section	.text._Z7cudaGPUi,"ax",@progbits
	.align	128
        .global         _Z7cudaGPUi
        .type           _Z7cudaGPUi,@function
        .size           _Z7cudaGPUi,(.L_x_36 - _Z7cudaGPUi)
        .other          _Z7cudaGPUi,@"STO_CUDA_ENTRY STV_DEFAULT"
_Z7cudaGPUi:
.text._Z7cudaGPUi:
[----:B------:R-:W0:Y:S01]  /*0000*/  LDC R1, c[0x0][0x37c] ;  /* 0x0000df00ff017b82 */ /* 0x000e220000000800 */
[----:B------:R-:W1:Y:S01]  /*0010*/  S2R R0, SR_TID.X ;  /* 0x0000000000007919 */ /* 0x000e620000002100 */
[----:B------:R-:W2:Y:S06]  /*0020*/  LDCU UR5, c[0x0][0x2fc] ;  /* 0x00005f80ff0577ac */ /* 0x000eac0008000800 */
[----:B------:R-:W1:Y:S01]  /*0030*/  S2UR UR6, SR_CTAID.X ;  /* 0x00000000000679c3 */ /* 0x000e620000002500 */
[----:B------:R-:W-:Y:S01]  /*0040*/  MOV R2, 0x0 ;  /* 0x0000000000027802 */ /* 0x000fe20000000f00 */
[----:B0-----:R-:W-:Y:S01]  /*0050*/  VIADD R1, R1, 0xfffffff8 ;  /* 0xfffffff801017836 */ /* 0x001fe20000000000 */
[----:B------:R-:W0:Y:S05]  /*0060*/  LDCU UR4, c[0x0][0x2f8] ;  /* 0x00005f00ff0477ac */ /* 0x000e2a0008000800 */
[----:B------:R-:W1:Y:S01]  /*0070*/  LDC R3, c[0x0][0x360] ;  /* 0x0000d800ff037b82 */ /* 0x000e620000000800 */
[----:B0-----:R-:W-:-:S05]  /*0080*/  IADD3 R19, P0, PT, R1, UR4, RZ ;  /* 0x0000000401137c10 */ /* 0x001fca000ff1e0ff */
[----:B--2---:R-:W-:Y:S02]  /*0090*/  IMAD.X R17, RZ, RZ, UR5, P0 ;  /* 0x00000005ff117e24 */ /* 0x004fe400080e06ff */
[----:B------:R-:W-:-:S03]  /*00a0*/  IMAD.MOV.U32 R6, RZ, RZ, R19 ;  /* 0x000000ffff067224 */ /* 0x000fc600078e0013 */
[----:B------:R-:W-:Y:S01]  /*00b0*/  MOV R7, R17 ;  /* 0x0000001100077202 */ /* 0x000fe20000000f00 */
[----:B-1----:R-:W-:Y:S01]  /*00c0*/  IMAD R0, R3, UR6, R0 ;  /* 0x0000000603007c24 */ /* 0x002fe2000f8e0200 */
[----:B------:R-:W0:Y:S01]  /*00d0*/  LDCU.64 UR6, c[0x4][0x8] ;  /* 0x01000100ff0677ac */ /* 0x000e220008000a00 */
[----:B------:R-:W1:Y:S03]  /*00e0*/  LDC.64 R2, c[0x4][R2] ;  /* 0x0100000002027b82 */ /* 0x000e660000000a00 */
[----:B------:R2:W-:Y:S01]  /*00f0*/  STL [R1], R0 ;  /* 0x0000000001007387 */ /* 0x0005e20000100800 */
[----:B0-----:R-:W-:Y:S01]  /*0100*/  MOV R4, UR6 ;  /* 0x0000000600047c02 */ /* 0x001fe20008000f00 */
[----:B--2---:R-:W-:-:S07]  /*0110*/  IMAD.U32 R5, RZ, RZ, UR7 ;  /* 0x00000007ff057e24 */ /* 0x004fce000f8e00ff */
[----:B------:R-:W-:-:S07]  /*0120*/  LEPC R20, `(.L_x_0) ;  /* 0x000000001014794e */ /* 0x000fce0000000000 */
[----:B-1----:R-:W-:Y:S05]  /*0130*/  CALL.ABS.NOINC R2 ;  /* 0x0000000002007343 */ /* 0x002fea0003c00000 */
.L_x_0:
[----:B------:R-:W0:Y:S02]  /*0140*/  LDC R0, c[0x0][0x380] ;  /* 0x0000e000ff007b82 */ /* 0x000e240000000800 */
[----:B0-----:R-:W-:-:S13]  /*0150*/  ISETP.GE.AND P0, PT, R0, 0x1, PT ;  /* 0x000000010000780c */ /* 0x001fda0003f06270 */
[----:B------:R-:W-:Y:S05]  /*0160*/  @!P0 EXIT ;  /* 0x000000000000894d */ /* 0x000fea0003800000 */
[C---:B------:R-:W-:Y:S01]  /*0170*/  ISETP.GE.U32.AND P0, PT, R0.reuse, 0x10, PT ;  /* 0x000000100000780c */ /* 0x040fe20003f06070 */
[----:B------:R-:W-:Y:S01]  /*0180*/  IMAD.MOV.U32 R18, RZ, RZ, RZ ;  /* 0x000000ffff127224 */ /* 0x000fe200078e00ff */
[----:B------:R-:W-:-:S11]  /*0190*/  LOP3.LUT R22, R0, 0xf, RZ, 0xc0, !PT ;  /* 0x0000000f00167812 */ /* 0x000fd600078ec0ff */
[----:B------:R-:W-:Y:S05]  /*01a0*/  @!P0 BRA `(.L_x_1) ;  /* 0x00000008009c8947 */ /* 0x000fea0003800000 */
[----:B------:R-:W-:Y:S01]  /*01b0*/  BSSY.RECONVERGENT B6, `(.L_x_1) ;  /* 0x00000a6000067945 */ /* 0x000fe20003800200 */
[----:B------:R-:W-:Y:S01]  /*01c0*/  LOP3.LUT R18, R0, 0x7ffffff0, RZ, 0xc0, !PT ;  /* 0x7ffffff000127812 */ /* 0x000fe200078ec0ff */
[----:B------:R-:W-:-:S07]  /*01d0*/  IMAD.MOV.U32 R16, RZ, RZ, RZ ;  /* 0x000000ffff107224 */ /* 0x000fce00078e00ff */
.L_x_18:
[----:B------:R-:W-:Y:S01]  /*01e0*/  MOV R2, 0x0 ;  /* 0x0000000000027802 */ /* 0x000fe20000000f00 */
[----:B------:R0:W-:Y:S01]  /*01f0*/  STL [R1], R16 ;  /* 0x0000001001007387 */ /* 0x0001e20000100800 */
[----:B------:R-:W1:Y:S01]  /*0200*/  LDCU.64 UR4, c[0x4][0x10] ;  /* 0x01000200ff0477ac */ /* 0x000e620008000a00 */
[----:B------:R-:W-:Y:S01]  /*0210*/  IMAD.MOV.U32 R6, RZ, RZ, R19 ;  /* 0x000000ffff067224 */ /* 0x000fe200078e0013 */
[----:B------:R0:W2:Y:S01]  /*0220*/  LDC.64 R8, c[0x4][R2] ;  /* 0x0100000002087b82 */ /* 0x0000a20000000a00 */
[----:B------:R-:W-:Y:S02]  /*0230*/  MOV R7, R17 ;  /* 0x0000001100077202 */ /* 0x000fe40000000f00 */
[----:B-1----:R-:W-:Y:S01]  /*0240*/  MOV R4, UR4 ;  /* 0x0000000400047c02 */ /* 0x002fe20008000f00 */
[----:B0-----:R-:W-:-:S07]  /*0250*/  IMAD.U32 R5, RZ, RZ, UR5 ;  /* 0x00000005ff057e24 */ /* 0x001fce000f8e00ff */
[----:B------:R-:W-:-:S07]  /*0260*/  LEPC R20, `(.L_x_2) ;  /* 0x000000001014794e */ /* 0x000fce0000000000 */
[----:B--2---:R-:W-:Y:S05]  /*0270*/  CALL.ABS.NOINC R8 ;  /* 0x0000000008007343 */ /* 0x004fea0003c00000 */
.L_x_2:
[----:B------:R-:W-:Y:S01]  /*0280*/  VIADD R0, R16, 0x1 ;  /* 0x0000000110007836 */ /* 0x000fe20000000000 */
[----:B------:R0:W1:Y:S01]  /*0290*/  LDC.64 R8, c[0x4][R2] ;  /* 0x0100000002087b82 */ /* 0x0000620000000a00 */
[----:B------:R-:W2:Y:S01]  /*02a0*/  LDCU.64 UR4, c[0x4][0x10] ;  /* 0x01000200ff0477ac */ /* 0x000ea20008000a00 */
[----:B------:R-:W-:Y:S02]  /*02b0*/  IMAD.MOV.U32 R6, RZ, RZ, R19 ;  /* 0x000000ffff067224 */ /* 0x000fe400078e0013 */
[----:B------:R0:W-:Y:S01]  /*02c0*/  STL [R1], R0 ;  /* 0x0000000001007387 */ /* 0x0001e20000100800 */
[----:B------:R-:W-:Y:S02]  /*02d0*/  IMAD.MOV.U32 R7, RZ, RZ, R17 ;  /* 0x000000ffff077224 */ /* 0x000fe400078e0011 */
[----:B--2---:R-:W-:Y:S01]  /*02e0*/  IMAD.U32 R4, RZ, RZ, UR4 ;  /* 0x00000004ff047e24 */ /* 0x004fe2000f8e00ff */
[----:B0-----:R-:W-:-:S07]  /*02f0*/  MOV R5, UR5 ;  /* 0x0000000500057c02 */ /* 0x001fce0008000f00 */
[----:B------:R-:W-:-:S07]  /*0300*/  LEPC R20, `(.L_x_3) ;  /* 0x000000001014794e */ /* 0x000fce0000000000 */
[----:B-1----:R-:W-:Y:S05]  /*0310*/  CALL.ABS.NOINC R8 ;  /* 0x0000000008007343 */ /* 0x002fea0003c00000 */
.L_x_3:
[----:B------:R-:W-:Y:S01]  /*0320*/  IADD3 R0, PT, PT, R16, 0x2, RZ ;  /* 0x0000000210007810 */ /* 0x000fe20007ffe0ff */
[----:B------:R0:W1:Y:S01]  /*0330*/  LDC.64 R8, c[0x4][R2] ;  /* 0x0100000002087b82 */ /* 0x0000620000000a00 */
[----:B------:R-:W2:Y:S01]  /*0340*/  LDCU.64 UR4, c[0x4][0x10] ;  /* 0x01000200ff0477ac */ /* 0x000ea20008000a00 */
[----:B------:R-:W-:Y:S01]  /*0350*/  MOV R6, R19 ;  /* 0x0000001300067202 */ /* 0x000fe20000000f00 */
[----:B------:R-:W-:Y:S01]  /*0360*/  IMAD.MOV.U32 R7, RZ, RZ, R17 ;  /* 0x000000ffff077224 */ /* 0x000fe200078e0011 */
[----:B------:R0:W-:Y:S01]  /*0370*/  STL [R1], R0 ;  /* 0x0000000001007387 */ /* 0x0001e20000100800 */
[----:B--2---:R-:W-:Y:S02]  /*0380*/  IMAD.U32 R4, RZ, RZ, UR4 ;  /* 0x00000004ff047e24 */ /* 0x004fe4000f8e00ff */
[----:B0-----:R-:W-:-:S07]  /*0390*/  IMAD.U32 R5, RZ, RZ, UR5 ;  /* 0x00000005ff057e24 */ /* 0x001fce000f8e00ff */
[----:B------:R-:W-:-:S07]  /*03a0*/  LEPC R20, `(.L_x_4) ;  /* 0x000000001014794e */ /* 0x000fce0000000000 */
[----:B-1----:R-:W-:Y:S05]  /*03b0*/  CALL.ABS.NOINC R8 ;  /* 0x0000000008007343 */ /* 0x002fea0003c00000 */
.L_x_4:
[----:B------:R-:W-:Y:S01]  /*03c0*/  VIADD R0, R16, 0x3 ;  /* 0x0000000310007836 */ /* 0x000fe20000000000 */
[----:B------:R0:W1:Y:S01]  /*03d0*/  LDC.64 R8, c[0x4][R2] ;  /* 0x0100000002087b82 */ /* 0x0000620000000a00 */
[----:B------:R-:W2:Y:S01]  /*03e0*/  LDCU.64 UR4, c[0x4][0x10] ;  /* 0x01000200ff0477ac */ /* 0x000ea20008000a00 */
[----:B------:R-:W-:Y:S01]  /*03f0*/  IMAD.MOV.U32 R6, RZ, RZ, R19 ;  /* 0x000000ffff067224 */ /* 0x000fe200078e0013 */
[----:B------:R-:W-:Y:S01]  /*0400*/  MOV R7, R17 ;  /* 0x0000001100077202 */ /* 0x000fe20000000f00 */
[----:B------:R0:W-:Y:S01]  /*0410*/  STL [R1], R0 ;  /* 0x0000000001007387 */ /* 0x0001e20000100800 */
[----:B--2---:R-:W-:Y:S01]  /*0420*/  MOV R4, UR4 ;  /* 0x0000000400047c02 */ /* 0x004fe20008000f00 */
[----:B0-----:R-:W-:-:S07]  /*0430*/  IMAD.U32 R5, RZ, RZ, UR5 ;  /* 0x00000005ff057e24 */ /* 0x001fce000f8e00ff */
[----:B------:R-:W-:-:S07]  /*0440*/  LEPC R20, `(.L_x_5) ;  /* 0x000000001014794e */ /* 0x000fce0000000000 */
[----:B-1----:R-:W-:Y:S05]  /*0450*/  CALL.ABS.NOINC R8 ;  /* 0x0000000008007343 */ /* 0x002fea0003c00000 */
.L_x_5:
        /* <DEDUP_REMOVED lines=10> */
.L_x_6:
        /* <DEDUP_REMOVED lines=10> */
.L_x_7:
        /* <DEDUP_REMOVED lines=10> */
.L_x_8:
        /* <DEDUP_REMOVED lines=10> */
.L_x_9:
        /* <DEDUP_REMOVED lines=10> */
.L_x_10:
        /* <DEDUP_REMOVED lines=10> */
.L_x_11:
        /* <DEDUP_REMOVED lines=10> */
.L_x_12:
        /* <DEDUP_REMOVED lines=10> */
.L_x_13:
        /* <DEDUP_REMOVED lines=10> */
.L_x_14:
        /* <DEDUP_REMOVED lines=10> */
.L_x_15:
        /* <DEDUP_REMOVED lines=10> */
.L_x_16:
[----:B------:R-:W-:Y:S01]  /*0b40*/  VIADD R0, R16, 0xf ;  /* 0x0000000f10007836 */ /* 0x000fe20000000000 */
[----:B------:R-:W0:Y:S01]  /*0b50*/  LDC.64 R2, c[0x4][R2] ;  /* 0x0100000002027b82 */ /* 0x000e220000000a00 */
[----:B------:R-:W1:Y:S01]  /*0b60*/  LDCU.64 UR4, c[0x4][0x10] ;  /* 0x01000200ff0477ac */ /* 0x000e620008000a00 */
[----:B------:R-:W-:Y:S01]  /*0b70*/  IMAD.MOV.U32 R6, RZ, RZ, R19 ;  /* 0x000000ffff067224 */ /* 0x000fe200078e0013 */
[----:B------:R-:W-:Y:S01]  /*0b80*/  MOV R7, R17 ;  /* 0x0000001100077202 */ /* 0x000fe20000000f00 */
[----:B------:R2:W-:Y:S01]  /*0b90*/  STL [R1], R0 ;  /* 0x0000000001007387 */ /* 0x0005e20000100800 */
[----:B-1----:R-:W-:Y:S01]  /*0ba0*/  MOV R4, UR4 ;  /* 0x0000000400047c02 */ /* 0x002fe20008000f00 */
[----:B--2---:R-:W-:-:S07]  /*0bb0*/  IMAD.U32 R5, RZ, RZ, UR5 ;  /* 0x00000005ff057e24 */ /* 0x004fce000f8e00ff */
[----:B------:R-:W-:-:S07]  /*0bc0*/  LEPC R20, `(.L_x_17) ;  /* 0x000000001014794e */ /* 0x000fce0000000000 */
[----:B0-----:R-:W-:Y:S05]  /*0bd0*/  CALL.ABS.NOINC R2 ;  /* 0x0000000002007343 */ /* 0x001fea0003c00000 */
.L_x_17:
[----:B------:R-:W-:-:S05]  /*0be0*/  VIADD R16, R16, 0x10 ;  /* 0x0000001010107836 */ /* 0x000fca0000000000 */
[----:B------:R-:W-:-:S13]  /*0bf0*/  ISETP.NE.AND P0, PT, R16, R18, PT ;  /* 0x000000121000720c */ /* 0x000fda0003f05270 */
[----:B------:R-:W-:Y:S05]  /*0c00*/  @P0 BRA `(.L_x_18) ;  /* 0xfffffff400740947 */ /* 0x000fea000383ffff */
[----:B------:R-:W-:Y:S05]  /*0c10*/  BSYNC.RECONVERGENT B6 ;  /* 0x0000000000067941 */ /* 0x000fea0003800200 */
.L_x_1:
[----:B------:R-:W-:-:S13]  /*0c20*/  ISETP.NE.AND P0, PT, R22, RZ, PT ;  /* 0x000000ff1600720c */ /* 0x000fda0003f05270 */
[----:B------:R-:W-:Y:S05]  /*0c30*/  @!P0 EXIT ;  /* 0x000000000000894d */ /* 0x000fea0003800000 */
[----:B------:R-:W0:Y:S01]  /*0c40*/  LDC R16, c[0x0][0x380] ;  /* 0x0000e000ff107b82 */ /* 0x000e220000000800 */
[----:B------:R-:W-:Y:S02]  /*0c50*/  ISETP.GE.U32.AND P0, PT, R22, 0x8, PT ;  /* 0x000000081600780c */ /* 0x000fe40003f06070 */
[----:B0-----:R-:W-:-:S11]  /*0c60*/  LOP3.LUT R16, R16, 0x7, RZ, 0xc0, !PT ;  /* 0x0000000710107812 */ /* 0x001fd600078ec0ff */
[----:B------:R-:W-:Y:S05]  /*0c70*/  @!P0 BRA `(.L_x_19) ;  /* 0x0000000400448947 */ /* 0x000fea0003800000 */
[----:B------:R-:W-:Y:S01]  /*0c80*/  MOV R2, 0x0 ;  /* 0x0000000000027802 */ /* 0x000fe20000000f00 */
[----:B------:R0:W-:Y:S01]  /*0c90*/  STL [R1], R18 ;  /* 0x0000001201007387 */ /* 0x0001e20000100800 */
[----:B------:R-:W1:Y:S01]  /*0ca0*/  LDCU.64 UR4, c[0x4][0x10] ;  /* 0x01000200ff0477ac */ /* 0x000e620008000a00 */
[----:B------:R-:W-:Y:S01]  /*0cb0*/  IMAD.MOV.U32 R6, RZ, RZ, R19 ;  /* 0x000000ffff067224 */ /* 0x000fe200078e0013 */
[----:B------:R0:W2:Y:S01]  /*0cc0*/  LDC.64 R8, c[0x4][R2] ;  /* 0x0100000002087b82 */ /* 0x0000a20000000a00 */
[----:B------:R-:W-:Y:S02]  /*0cd0*/  IMAD.MOV.U32 R7, RZ, RZ, R17 ;  /* 0x000000ffff077224 */ /* 0x000fe400078e0011 */
[----:B-1----:R-:W-:Y:S01]  /*0ce0*/  IMAD.U32 R4, RZ, RZ, UR4 ;  /* 0x00000004ff047e24 */ /* 0x002fe2000f8e00ff */
[----:B0-----:R-:W-:-:S07]  /*0cf0*/  MOV R5, UR5 ;  /* 0x0000000500057c02 */ /* 0x001fce0008000f00 */
[----:B------:R-:W-:-:S07]  /*0d00*/  LEPC R20, `(.L_x_20) ;  /* 0x000000001014794e */ /* 0x000fce0000000000 */
[----:B--2---:R-:W-:Y:S05]  /*0d10*/  CALL.ABS.NOINC R8 ;  /* 0x0000000008007343 */ /* 0x004fea0003c00000 */
.L_x_20:
        /* <DEDUP_REMOVED lines=10> */
.L_x_21:
        /* <DEDUP_REMOVED lines=10> */
.L_x_22:
        /* <DEDUP_REMOVED lines=10> */
.L_x_23:
        /* <DEDUP_REMOVED lines=10> */
.L_x_24:
        /* <DEDUP_REMOVED lines=10> */
.L_x_25:
        /* <DEDUP_REMOVED lines=10> */
.L_x_26:
[----:B------:R-:W-:Y:S01]  /*10e0*/  IADD3 R0, PT, PT, R18, 0x7, RZ ;  /* 0x0000000712007810 */ /* 0x000fe20007ffe0ff */
[----:B------:R-:W0:Y:S01]  /*10f0*/  LDC.64 R2, c[0x4][R2] ;  /* 0x0100000002027b82 */ /* 0x000e220000000a00 */
[----:B------:R-:W1:Y:S01]  /*1100*/  LDCU.64 UR4, c[0x4][0x10] ;  /* 0x01000200ff0477ac */ /* 0x000e620008000a00 */
[----:B------:R-:W-:Y:S01]  /*1110*/  MOV R6, R19 ;  /* 0x0000001300067202 */ /* 0x000fe20000000f00 */
[----:B------:R-:W-:Y:S01]  /*1120*/  IMAD.MOV.U32 R7, RZ, RZ, R17 ;  /* 0x000000ffff077224 */ /* 0x000fe200078e0011 */
[----:B------:R2:W-:Y:S01]  /*1130*/  STL [R1], R0 ;  /* 0x0000000001007387 */ /* 0x0005e20000100800 */
[----:B-1----:R-:W-:Y:S02]  /*1140*/  IMAD.U32 R4, RZ, RZ, UR4 ;  /* 0x00000004ff047e24 */ /* 0x002fe4000f8e00ff */
[----:B--2---:R-:W-:-:S07]  /*1150*/  IMAD.U32 R5, RZ, RZ, UR5 ;  /* 0x00000005ff057e24 */ /* 0x004fce000f8e00ff */
[----:B------:R-:W-:-:S07]  /*1160*/  LEPC R20, `(.L_x_27) ;  /* 0x000000001014794e */ /* 0x000fce0000000000 */
[----:B0-----:R-:W-:Y:S05]  /*1170*/  CALL.ABS.NOINC R2 ;  /* 0x0000000002007343 */ /* 0x001fea0003c00000 */
.L_x_27:
[----:B------:R-:W-:-:S07]  /*1180*/  VIADD R18, R18, 0x8 ;  /* 0x0000000812127836 */ /* 0x000fce0000000000 */
.L_x_19:
        /* <DEDUP_REMOVED lines=16> */
.L_x_29:
        /* <DEDUP_REMOVED lines=10> */
.L_x_30:
        /* <DEDUP_REMOVED lines=10> */
.L_x_31:
[----:B------:R-:W-:Y:S01]  /*13d0*/  IADD3 R0, PT, PT, R18, 0x3, RZ ;  /* 0x0000000312007810 */ /* 0x000fe20007ffe0ff */
[----:B------:R-:W0:Y:S01]  /*13e0*/  LDC.64 R2, c[0x4][R2] ;  /* 0x0100000002027b82 */ /* 0x000e220000000a00 */
[----:B------:R-:W1:Y:S01]  /*13f0*/  LDCU.64 UR4, c[0x4][0x10] ;  /* 0x01000200ff0477ac */ /* 0x000e620008000a00 */
[----:B------:R-:W-:Y:S01]  /*1400*/  IMAD.MOV.U32 R6, RZ, RZ, R19 ;  /* 0x000000ffff067224 */ /* 0x000fe200078e0013 */
[----:B------:R-:W-:Y:S01]  /*1410*/  MOV R7, R17 ;  /* 0x0000001100077202 */ /* 0x000fe20000000f00 */
[----:B------:R2:W-:Y:S01]  /*1420*/  STL [R1], R0 ;  /* 0x0000000001007387 */ /* 0x0005e20000100800 */
[----:B-1----:R-:W-:Y:S01]  /*1430*/  IMAD.U32 R4, RZ, RZ, UR4 ;  /* 0x00000004ff047e24 */ /* 0x002fe2000f8e00ff */
[----:B--2---:R-:W-:-:S07]  /*1440*/  MOV R5, UR5 ;  /* 0x0000000500057c02 */ /* 0x004fce0008000f00 */
[----:B------:R-:W-:-:S07]  /*1450*/  LEPC R20, `(.L_x_32) ;  /* 0x000000001014794e */ /* 0x000fce0000000000 */
[----:B0-----:R-:W-:Y:S05]  /*1460*/  CALL.ABS.NOINC R2 ;  /* 0x0000000002007343 */ /* 0x001fea0003c00000 */
.L_x_32:
[----:B------:R-:W-:-:S07]  /*1470*/  VIADD R18, R18, 0x4 ;  /* 0x0000000412127836 */ /* 0x000fce0000000000 */
.L_x_28:
[----:B------:R-:W-:-:S13]  /*1480*/  ISETP.NE.AND P0, PT, R16, RZ, PT ;  /* 0x000000ff1000720c */ /* 0x000fda0003f05270 */
[----:B------:R-:W-:Y:S05]  /*1490*/  @!P0 EXIT ;  /* 0x000000000000894d */ /* 0x000fea0003800000 */
[----:B------:R-:W-:-:S07]  /*14a0*/  IADD3 R2, PT, PT, -R16, RZ, RZ ;  /* 0x000000ff10027210 */ /* 0x000fce0007ffe1ff */
.L_x_34:
[----:B------:R-:W-:Y:S01]  /*14b0*/  MOV R0, 0x0 ;  /* 0x0000000000007802 */ /* 0x000fe20000000f00 */
[----:B------:R0:W-:Y:S01]  /*14c0*/  STL [R1], R18 ;  /* 0x0000001201007387 */ /* 0x0001e20000100800 */
[----:B------:R-:W1:Y:S01]  /*14d0*/  LDCU.64 UR4, c[0x4][0x10] ;  /* 0x01000200ff0477ac */ /* 0x000e620008000a00 */
[----:B------:R-:W-:Y:S01]  /*14e0*/  VIADD R2, R2, 0x1 ;  /* 0x0000000102027836 */ /* 0x000fe20000000000 */
[----:B------:R0:W2:Y:S01]  /*14f0*/  LDC.64 R8, c[0x4][R0] ;  /* 0x0100000000087b82 */ /* 0x0000a20000000a00 */
[----:B------:R-:W-:Y:S01]  /*1500*/  MOV R6, R19 ;  /* 0x0000001300067202 */ /* 0x000fe20000000f00 */
[----:B------:R-:W-:Y:S02]  /*1510*/  IMAD.MOV.U32 R7, RZ, RZ, R17 ;  /* 0x000000ffff077224 */ /* 0x000fe400078e0011 */
[----:B------:R-:W-:-:S04]  /*1520*/  ISETP.NE.AND P0, PT, R2, RZ, PT ;  /* 0x000000ff0200720c */ /* 0x000fc80003f05270 */
[----:B------:R-:W-:Y:S02]  /*1530*/  P2R R16, PR, RZ, 0x1 ;  /* 0x00000001ff107803 */ /* 0x000fe40000000000 */
[----:B-1----:R-:W-:Y:S01]  /*1540*/  MOV R4, UR4 ;  /* 0x0000000400047c02 */ /* 0x002fe20008000f00 */
[----:B0-----:R-:W-:-:S07]  /*1550*/  IMAD.U32 R5, RZ, RZ, UR5 ;  /* 0x00000005ff057e24 */ /* 0x001fce000f8e00ff */
[----:B------:R-:W-:-:S07]  /*1560*/  LEPC R20, `(.L_x_33) ;  /* 0x000000001014794e */ /* 0x000fce0000000000 */
[----:B--2---:R-:W-:Y:S05]  /*1570*/  CALL.ABS.NOINC R8 ;  /* 0x0000000008007343 */ /* 0x004fea0003c00000 */
.L_x_33:
[----:B------:R-:W-:Y:S02]  /*1580*/  ISETP.NE.AND P6, PT, R16, RZ, PT ;  /* 0x000000ff1000720c */ /* 0x000fe40003fc5270 */
[----:B------:R-:W-:-:S11]  /*1590*/  IADD3 R18, PT, PT, R18, 0x1, RZ ;  /* 0x0000000112127810 */ /* 0x000fd60007ffe0ff */
[----:B------:R-:W-:Y:S05]  /*15a0*/  @P6 BRA `(.L_x_34) ;  /* 0xfffffffc00c06947 */ /* 0x000fea000383ffff */
[----:B------:R-:W-:Y:S05]  /*15b0*/  EXIT ;  /* 0x000000000000794d */ /* 0x000fea0003800000 */
.L_x_35:
[----:B------:R-:W-:-:S00]  /*15c0*/  BRA `(.L_x_35) ;  /* 0xfffffffc00fc7947 */ /* 0x000fc0000383ffff */
[----:B------:R-:W-:-:S00]  /*15d0*/  NOP ;  /* 0x0000000000007918 */ /* 0x000fc00000000000 */
        /* <DEDUP_REMOVED lines=10> */
.L_x_36:


//--------------------- .nv.global.init           --------------------------
	.section	.nv.global.init,"aw",@progbits
.nv.global.init:
	.type		$str,@object
	.size		$str,($str$1 - $str)
$str:
        /*0000*/ 	.byte	0x25, 0x64, 0x0a, 0x00
	.type		$str$1,@object
	.size		$str$1,(.L_1 - $str$1)
$str$1:
        /*0004*/ 	.byte	0x69, 0x64, 0x25, 0x64, 0x0a, 0x00
.L_1:


//--------------------- .nv.shared.reserved.0     --------------------------
	.section	.nv.shared.reserved.0,"aw",@nobits
	.weak		__nv_reservedSMEM_offset_0_alias
	.size		__nv_reservedSMEM_offset_0_alias, 0, 64
	.other		__nv_reservedSMEM_offset_0_alias,@"STO_CUDA_RESERVED_SHARED STV_DEFAULT"
__nv_reservedSMEM_offset_0_alias:
	.zero		0
	.zero		64


//--------------------- .nv.constant0._Z7cudaGPUi --------------------------
	.section	.nv.constant0._Z7cudaGPUi,"a",@progbits
	.sectionflags	@""
	.align	4
.nv.constant0._Z7cudaGPUi:
	.zero		900


//--------------------- SYMBOLS --------------------------

	.type		.nv.reservedSmem.offset0,@object
	.size		.nv.reservedSmem.offset0,0x4
	.type		vprintf,@function
